	.headerflags	@"EF_CUDA_TEXMODE_UNIFIED EF_CUDA_64BIT_ADDRESS EF_CUDA_ACCELERATORS EF_CUDA_SM90 EF_CUDA_VIRTUAL_SM(EF_CUDA_SM90)"
	.elftype	@"ET_EXEC"


//--------------------- .nv.info                  --------------------------
	.section	.nv.info,"",@"SHT_CUDA_INFO"
	.align	4


	//----- nvinfo : EIATTR_REGCOUNT
	.align		4
        /*0000*/ 	.byte	0x04, 0x2f
        /*0002*/ 	.short	(.L_2 - .L_1)
	.align		4
.L_1:
        /*0004*/ 	.word	index@(triton_poi_fused__log_softmax_convolution_20)
        /*0008*/ 	.word	0x0000001b


	//----- nvinfo : EIATTR_MIN_STACK_SIZE
	.align		4
.L_2:
        /*000c*/ 	.byte	0x04, 0x12
        /*000e*/ 	.short	(.L_4 - .L_3)
	.align		4
.L_3:
        /*0010*/ 	.word	index@(triton_poi_fused__log_softmax_convolution_20)
        /*0014*/ 	.word	0x00000000


	//----- nvinfo : EIATTR_FRAME_SIZE
	.align		4
.L_4:
        /*0018*/ 	.byte	0x04, 0x11
        /*001a*/ 	.short	(.L_6 - .L_5)
	.align		4
.L_5:
        /*001c*/ 	.word	index@(triton_poi_fused__log_softmax_convolution_20)
        /*0020*/ 	.word	0x00000000


	//----- nvinfo : EIATTR_MIN_STACK_SIZE
	.align		4
.L_6:
        /*0024*/ 	.byte	0x04, 0x12
        /*0026*/ 	.short	(.L_8 - .L_7)
	.align		4
.L_7:
        /*0028*/ 	.word	index@(triton_poi_fused__log_softmax_convolution_20)
        /*002c*/ 	.word	0x00000000
.L_8:


//--------------------- .nv.info.triton_poi_fused__log_softmax_convolution_20 --------------------------
	.section	.nv.info.triton_poi_fused__log_softmax_convolution_20,"",@"SHT_CUDA_INFO"
	.sectionflags	@""
	.align	4


	//----- nvinfo : EIATTR_CUDA_API_VERSION
	.align		4
        /*0000*/ 	.byte	0x04, 0x37
        /*0002*/ 	.short	(.L_10 - .L_9)
.L_9:
        /*0004*/ 	.word	0x0000007c


	//----- nvinfo : EIATTR_KPARAM_INFO
	.align		4
.L_10:
        /*0008*/ 	.byte	0x04, 0x17
        /*000a*/ 	.short	(.L_12 - .L_11)
.L_11:
        /*000c*/ 	.word	0x00000000
        /*0010*/ 	.short	0x0004
        /*0012*/ 	.short	0x0020
        /*0014*/ 	.byte	0x00, 0xf0, 0x11, 0x00


	//----- nvinfo : EIATTR_KPARAM_INFO
	.align		4
.L_12:
        /*0018*/ 	.byte	0x04, 0x17
        /*001a*/ 	.short	(.L_14 - .L_13)
.L_13:
        /*001c*/ 	.word	0x00000000
        /*0020*/ 	.short	0x0003
        /*0022*/ 	.short	0x0018
        /*0024*/ 	.byte	0x00, 0xf4, 0x21, 0x00


	//----- nvinfo : EIATTR_KPARAM_INFO
	.align		4
.L_14:
        /*0028*/ 	.byte	0x04, 0x17
        /*002a*/ 	.short	(.L_16 - .L_15)
.L_15:
        /*002c*/ 	.word	0x00000000
        /*0030*/ 	.short	0x0002
        /*0032*/ 	.short	0x0010
        /*0034*/ 	.byte	0x00, 0xf4, 0x21, 0x00


	//----- nvinfo : EIATTR_KPARAM_INFO
	.align		4
.L_16:
        /*0038*/ 	.byte	0x04, 0x17
        /*003a*/ 	.short	(.L_18 - .L_17)
.L_17:
        /*003c*/ 	.word	0x00000000
        /*0040*/ 	.short	0x0001
        /*0042*/ 	.short	0x0008
        /*0044*/ 	.byte	0x00, 0xf4, 0x21, 0x00


	//----- nvinfo : EIATTR_KPARAM_INFO
	.align		4
.L_18:
        /*0048*/ 	.byte	0x04, 0x17
        /*004a*/ 	.short	(.L_20 - .L_19)
.L_19:
        /*004c*/ 	.word	0x00000000
        /*0050*/ 	.short	0x0000
        /*0052*/ 	.short	0x0000
        /*0054*/ 	.byte	0x00, 0xf4, 0x21, 0x00


	//----- nvinfo : EIATTR_SPARSE_MMA_MASK
	.align		4
.L_20:
        /*0058*/ 	.byte	0x03, 0x50
        /*005a*/ 	.short	0x0000


	//----- nvinfo : EIATTR_MAXREG_COUNT
	.align		4
        /*005c*/ 	.byte	0x03, 0x1b
        /*005e*/ 	.short	0x00ff


	//----- nvinfo : EIATTR_EXIT_INSTR_OFFSETS
	.align		4
        /*0060*/ 	.byte	0x04, 0x1c
        /*0062*/ 	.short	(.L_22 - .L_21)


	//   ....[0]....
.L_21:
        /*0064*/ 	.word	0x00000920


	//----- nvinfo : EIATTR_REQNTID
	.align		4
.L_22:
        /*0068*/ 	.byte	0x04, 0x10
        /*006a*/ 	.short	(.L_24 - .L_23)
.L_23:
        /*006c*/ 	.word	0x00000080
        /*0070*/ 	.word	0x00000001
        /*0074*/ 	.word	0x00000001


	//----- nvinfo : EIATTR_CBANK_PARAM_SIZE
	.align		4
.L_24:
        /*0078*/ 	.byte	0x03, 0x19
        /*007a*/ 	.short	0x0024


	//----- nvinfo : EIATTR_PARAM_CBANK
	.align		4
        /*007c*/ 	.byte	0x04, 0x0a
        /*007e*/ 	.short	(.L_26 - .L_25)
	.align		4
.L_25:
        /*0080*/ 	.word	index@(.nv.constant0.triton_poi_fused__log_softmax_convolution_20)
        /*0084*/ 	.short	0x0210
        /*0086*/ 	.short	0x0024


	//----- nvinfo : EIATTR_SW_WAR
	.align		4
.L_26:
        /*0088*/ 	.byte	0x04, 0x36
        /*008a*/ 	.short	(.L_28 - .L_27)
.L_27:
        /*008c*/ 	.word	0x00000008
.L_28:


//--------------------- .nv.callgraph             --------------------------
	.section	.nv.callgraph,"",@"SHT_CUDA_CALLGRAPH"
	.align	4
	.sectionentsize	8
	.align		4
        /*0000*/ 	.word	0x00000000
	.align		4
        /*0004*/ 	.word	0xffffffff
	.align		4
        /*0008*/ 	.word	0x00000000
	.align		4
        /*000c*/ 	.word	0xfffffffe
	.align		4
        /*0010*/ 	.word	0x00000000
	.align		4
        /*0014*/ 	.word	0xfffffffd
	.align		4
        /*0018*/ 	.word	0x00000000
	.align		4
        /*001c*/ 	.word	0xfffffffc


//--------------------- .nv.constant4             --------------------------
	.section	.nv.constant4,"a",@progbits
	.align	8
	.align		8
.nv.constant4:
        /*0000*/ 	.dword	_$_str


//--------------------- .text.triton_poi_fused__log_softmax_convolution_20 --------------------------
	.section	.text.triton_poi_fused__log_softmax_convolution_20,"ax",@progbits
	.align	128
        .global         triton_poi_fused__log_softmax_convolution_20
        .type           triton_poi_fused__log_softmax_convolution_20,@function
        .size           triton_poi_fused__log_softmax_convolution_20,(.L_x_1 - triton_poi_fused__log_softmax_convolution_20)
        .other          triton_poi_fused__log_softmax_convolution_20,@"STO_CUDA_ENTRY STV_DEFAULT"
triton_poi_fused__log_softmax_convolution_20:
.text.triton_poi_fused__log_softmax_convolution_20:
[----:B------:R-:W-:Y:S01]  /*0000*/  LDC R1, c[0x0][0x28] ;  /* 0x00000a00ff017b82 */ /* 0x000fe20000000800 */
[----:B------:R-:W1:Y:S07]  /*0010*/  S2R R0, SR_TID.X ;  /* 0x0000000000007919 */ /* 0x000e6e0000002100 */
[----:B------:R-:W2:Y:S01]  /*0020*/  LDC.64 R6, c[0x0][0x228] ;  /* 0x00008a00ff067b82 */ /* 0x000ea20000000a00 */
[----:B------:R-:W-:Y:S01]  /*0030*/  ULDC.64 UR4, c[0x0][0x208] ;  /* 0x0000820000047ab9 */ /* 0x000fe20000000a00 */
[----:B------:R-:W3:Y:S06]  /*0040*/  S2R R3, SR_CTAID.X ;  /* 0x0000000000037919 */ /* 0x000eec0000002500 */
[----:B------:R-:W4:Y:S08]  /*0050*/  LDC.64 R4, c[0x0][0x218] ;  /* 0x00008600ff047b82 */ /* 0x000f300000000a00 */
[----:B------:R-:W5:Y:S01]  /*0060*/  LDC.64 R8, c[0x0][0x220] ;  /* 0x00008800ff087b82 */ /* 0x000f620000000a00 */
[----:B-1----:R-:W-:-:S04]  /*0070*/  SHF.L.U32 R0, R0, 0x2, RZ ;  /* 0x0000000200007819 */ /* 0x002fc800000006ff */
[----:B------:R-:W-:Y:S02]  /*0080*/  LOP3.LUT R0, R0, 0x1fc, RZ, 0xc0, !PT ;  /* 0x000001fc00007812 */ /* 0x000fe400078ec0ff */
[----:B---3--:R-:W-:Y:S02]  /*0090*/  SHF.R.S32.HI R10, RZ, 0x16, R3 ;  /* 0x00000016ff0a7819 */ /* 0x008fe40000011403 */
[----:B------:R-:W-:Y:S02]  /*00a0*/  LEA R11, R3, R0, 0x9 ;  /* 0x00000000030b7211 */ /* 0x000fe400078e48ff */
[----:B------:R-:W-:Y:S01]  /*00b0*/  SGXT R10, R10, 0x1 ;  /* 0x000000010a0a781a */ /* 0x000fe20000000200 */
[----:B------:R-:W1:Y:S01]  /*00c0*/  LDC.64 R2, c[0x0][0x210] ;  /* 0x00008400ff027b82 */ /* 0x000e620000000a00 */
[----:B------:R-:W-:Y:S02]  /*00d0*/  SHF.R.S32.HI R0, RZ, 0x1f, R11 ;  /* 0x0000001fff007819 */ /* 0x000fe4000001140b */
[----:B------:R-:W-:-:S02]  /*00e0*/  LEA.HI R12, R10, R11, RZ, 0xe ;  /* 0x0000000b0a0c7211 */ /* 0x000fc400078f70ff */
[----:B------:R-:W-:Y:S02]  /*00f0*/  LEA.HI R0, R0, R11, RZ, 0xc ;  /* 0x0000000b00007211 */ /* 0x000fe400078f60ff */
[----:B------:R-:W-:Y:S02]  /*0100*/  SHF.R.S32.HI R13, RZ, 0xe, R12 ;  /* 0x0000000eff0d7819 */ /* 0x000fe4000001140c */
[----:B------:R-:W-:Y:S02]  /*0110*/  LOP3.LUT R10, R0, 0xfffff000, RZ, 0xc0, !PT ;  /* 0xfffff000000a7812 */ /* 0x000fe400078ec0ff */
[----:B------:R-:W-:Y:S02]  /*0120*/  SHF.R.S32.HI R0, RZ, 0xc, R0 ;  /* 0x0000000cff007819 */ /* 0x000fe40000011400 */
[----:B------:R-:W-:Y:S02]  /*0130*/  IADD3 R12, R11, -R10, RZ ;  /* 0x8000000a0b0c7210 */ /* 0x000fe40007ffe0ff */
[----:B------:R-:W-:-:S02]  /*0140*/  LEA.HI R10, R0, R0, RZ, 0x2 ;  /* 0x00000000000a7211 */ /* 0x000fc400078f10ff */
[----:B------:R-:W-:Y:S02]  /*0150*/  LEA R19, R13, R12, 0xc ;  /* 0x0000000c0d137211 */ /* 0x000fe400078e60ff */
[----:B------:R-:W-:-:S03]  /*0160*/  LOP3.LUT R13, R10, 0xfffffffc, RZ, 0xc0, !PT ;  /* 0xfffffffc0a0d7812 */ /* 0x000fc600078ec0ff */
[----:B--2---:R-:W-:Y:S01]  /*0170*/  IMAD.WIDE R6, R19, 0x4, R6 ;  /* 0x0000000413067825 */ /* 0x004fe200078e0206 */
[----:B------:R-:W-:-:S05]  /*0180*/  IADD3 R13, R0, -R13, RZ ;  /* 0x8000000d000d7210 */ /* 0x000fca0007ffe0ff */
[----:B----4-:R-:W-:Y:S02]  /*0190*/  IMAD.WIDE R16, R13, 0x4, R4 ;  /* 0x000000040d107825 */ /* 0x010fe400078e0204 */
[----:B------:R-:W2:Y:S02]  /*01a0*/  LDG.E.EL.128 R4, desc[UR4][R6.64] ;  /* 0x0000000406047981 */ /* 0x000ea4000c2e1d00 */
[----:B-1----:R-:W-:Y:S02]  /*01b0*/  IMAD.WIDE R2, R11, 0x4, R2 ;  /* 0x000000040b027825 */ /* 0x002fe400078e0202 */
[----:B------:R-:W3:Y:S02]  /*01c0*/  LDG.E.EL R16, desc[UR4][R16.64] ;  /* 0x0000000410107981 */ /* 0x000ee4000c2e1900 */
[----:B-----5:R-:W-:Y:S02]  /*01d0*/  IMAD.WIDE R18, R19, 0x4, R8 ;  /* 0x0000000413127825 */ /* 0x020fe400078e0208 */
[----:B------:R-:W3:Y:S04]  /*01e0*/  LDG.E.128 R12, desc[UR4][R2.64] ;  /* 0x00000004020c7981 */ /* 0x000ee8000c1e1d00 */
[----:B------:R1:W4:Y:S01]  /*01f0*/  LDG.E.EL.128 R8, desc[UR4][R18.64] ;  /* 0x0000000412087981 */ /* 0x000322000c2e1d00 */
[----:B--2---:R-:W-:-:S02]  /*0200*/  FSETP.GEU.AND P0, PT, R4, 1.175494350822287508e-38, PT ;  /* 0x008000000400780b */ /* 0x004fc40003f0e000 */
[----:B------:R-:W-:Y:S02]  /*0210*/  FSETP.GEU.AND P1, PT, R5, 1.175494350822287508e-38, PT ;  /* 0x008000000500780b */ /* 0x000fe40003f2e000 */
[----:B------:R-:W-:Y:S02]  /*0220*/  FSETP.GEU.AND P2, PT, R6, 1.175494350822287508e-38, PT ;  /* 0x008000000600780b */ /* 0x000fe40003f4e000 */
[----:B------:R-:W-:Y:S01]  /*0230*/  FSETP.GEU.AND P3, PT, R7, 1.175494350822287508e-38, PT ;  /* 0x008000000700780b */ /* 0x000fe20003f6e000 */
[--C-:B---3--:R-:W-:Y:S01]  /*0240*/  FADD R21, R14, R16.reuse ;  /* 0x000000100e157221 */ /* 0x108fe20000000000 */
[--C-:B------:R-:W-:Y:S01]  /*0250*/  FADD R14, R13, R16.reuse ;  /* 0x000000100d0e7221 */ /* 0x100fe20000000000 */
[--C-:B------:R-:W-:Y:S01]  /*0260*/  FADD R13, R12, R16.reuse ;  /* 0x000000100c0d7221 */ /* 0x100fe20000000000 */
[----:B-1----:R-:W-:Y:S01]  /*0270*/  FSEL R19, RZ, -23, P1 ;  /* 0xc1b80000ff137808 */ /* 0x002fe20000800000 */
[----:B------:R-:W-:Y:S02]  /*0280*/  FADD R0, R15, R16 ;  /* 0x000000100f007221 */ /* 0x000fe40000000000 */
[----:B------:R-:W-:Y:S01]  /*0290*/  @!P0 FMUL R4, R4, 8388608 ;  /* 0x4b00000004048820 */ /* 0x000fe20000400000 */
[----:B----4-:R-:W-:Y:S01]  /*02a0*/  FADD R8, -R8, R13 ;  /* 0x0000000d08087221 */ /* 0x010fe20000000100 */
[----:B------:R-:W-:Y:S01]  /*02b0*/  @!P1 FMUL R5, R5, 8388608 ;  /* 0x4b00000005059820 */ /* 0x000fe20000400000 */
[----:B------:R-:W-:Y:S01]  /*02c0*/  FADD R9, -R9, R14 ;  /* 0x0000000e09097221 */ /* 0x000fe20000000100 */
[----:B------:R-:W-:Y:S01]  /*02d0*/  @!P2 FMUL R6, R6, 8388608 ;  /* 0x4b0000000606a820 */ /* 0x000fe20000400000 */
[----:B------:R-:W-:Y:S01]  /*02e0*/  IADD3 R13, R4, -0x3f2aaaab, RZ ;  /* 0xc0d55555040d7810 */ /* 0x000fe20007ffe0ff */
[----:B------:R-:W-:Y:S01]  /*02f0*/  @!P3 FMUL R7, R7, 8388608 ;  /* 0x4b0000000707b820 */ /* 0x000fe20000400000 */
[----:B------:R-:W-:Y:S01]  /*0300*/  IADD3 R18, R5, -0x3f2aaaab, RZ ;  /* 0xc0d5555505127810 */ /* 0x000fe20007ffe0ff */
[----:B------:R-:W-:Y:S01]  /*0310*/  FADD R10, -R10, R21 ;  /* 0x000000150a0a7221 */ /* 0x000fe20000000100 */
[----:B------:R-:W-:Y:S01]  /*0320*/  LOP3.LUT R13, R13, 0xff800000, RZ, 0xc0, !PT ;  /* 0xff8000000d0d7812 */ /* 0x000fe200078ec0ff */
[----:B------:R-:W-:Y:S01]  /*0330*/  HFMA2.MMA R12, -RZ, RZ, 1.5048828125, 33.21875 ;  /* 0x3e055027ff0c7435 */ /* 0x000fe200000001ff */
[----:B------:R-:W-:Y:S01]  /*0340*/  IADD3 R17, R6, -0x3f2aaaab, RZ ;  /* 0xc0d5555506117810 */ /* 0x000fe20007ffe0ff */
[----:B------:R-:W-:Y:S01]  /*0350*/  FADD R11, -R11, R0 ;  /* 0x000000000b0b7221 */ /* 0x000fe20000000100 */
[----:B------:R-:W-:-:S02]  /*0360*/  LOP3.LUT R18, R18, 0xff800000, RZ, 0xc0, !PT ;  /* 0xff80000012127812 */ /* 0x000fc400078ec0ff */
[----:B------:R-:W-:Y:S02]  /*0370*/  IADD3 R14, R4, -R13, RZ ;  /* 0x8000000d040e7210 */ /* 0x000fe40007ffe0ff */
[----:B------:R-:W-:Y:S02]  /*0380*/  LOP3.LUT R17, R17, 0xff800000, RZ, 0xc0, !PT ;  /* 0xff80000011117812 */ /* 0x000fe400078ec0ff */
[----:B------:R-:W-:Y:S02]  /*0390*/  I2FP.F32.S32 R22, R18 ;  /* 0x0000001200167245 */ /* 0x000fe40000201400 */
[----:B------:R-:W-:Y:S02]  /*03a0*/  IADD3 R23, R7, -0x3f2aaaab, RZ ;  /* 0xc0d5555507177810 */ /* 0x000fe40007ffe0ff */
[----:B------:R-:W-:Y:S01]  /*03b0*/  I2FP.F32.S32 R20, R13 ;  /* 0x0000000d00147245 */ /* 0x000fe20000201400 */
[----:B------:R-:W-:Y:S01]  /*03c0*/  FADD R13, R14, -1 ;  /* 0xbf8000000e0d7421 */ /* 0x000fe20000000000 */
[----:B------:R-:W-:Y:S01]  /*03d0*/  FSEL R16, RZ, -23, P2 ;  /* 0xc1b80000ff107808 */ /* 0x000fe20001000000 */
[----:B------:R-:W-:Y:S01]  /*03e0*/  FFMA.FTZ R14, R22, 1.1920928955078125e-07, R19 ;  /* 0x34000000160e7823 */ /* 0x000fe20000010013 */
[----:B------:R-:W-:-:S02]  /*03f0*/  I2FP.F32.S32 R21, R17 ;  /* 0x0000001100157245 */ /* 0x000fc40000201400 */
[----:B------:R-:W-:Y:S02]  /*0400*/  LOP3.LUT R22, R23, 0xff800000, RZ, 0xc0, !PT ;  /* 0xff80000017167812 */ /* 0x000fe400078ec0ff */
[----:B------:R-:W-:Y:S01]  /*0410*/  FSEL R15, RZ, -23, P0 ;  /* 0xc1b80000ff0f7808 */ /* 0x000fe20000000000 */
[----:B------:R-:W-:Y:S01]  /*0420*/  FFMA.FTZ R16, R21, 1.1920928955078125e-07, R16 ;  /* 0x3400000015107823 */ /* 0x000fe20000010010 */
[----:B------:R-:W-:Y:S02]  /*0430*/  FSEL R19, RZ, -23, P3 ;  /* 0xc1b80000ff137808 */ /* 0x000fe40001800000 */
[----:B------:R-:W-:Y:S01]  /*0440*/  I2FP.F32.S32 R24, R22 ;  /* 0x0000001600187245 */ /* 0x000fe20000201400 */
[----:B------:R-:W-:Y:S01]  /*0450*/  FFMA.FTZ R15, R20, 1.1920928955078125e-07, R15 ;  /* 0x34000000140f7823 */ /* 0x000fe2000001000f */
[----:B------:R-:W-:Y:S01]  /*0460*/  IADD3 R23, R5, -R18, RZ ;  /* 0x8000001205177210 */ /* 0x000fe20007ffe0ff */
[----:B------:R-:W-:Y:S01]  /*0470*/  FFMA.FTZ R20, R13, -R12, 0.14084610342979431152 ;  /* 0x3e1039f60d147423 */ /* 0x000fe2000001080c */
[----:B------:R-:W-:Y:S01]  /*0480*/  IADD3 R21, R6, -R17, RZ ;  /* 0x8000001106157210 */ /* 0x000fe20007ffe0ff */
[----:B------:R-:W-:Y:S01]  /*0490*/  FFMA.FTZ R17, R24, 1.1920928955078125e-07, R19 ;  /* 0x3400000018117823 */ /* 0x000fe20000010013 */
[----:B------:R-:W-:Y:S01]  /*04a0*/  IADD3 R22, R7, -R22, RZ ;  /* 0x8000001607167210 */ /* 0x000fe20007ffe0ff */
[----:B------:R-:W-:Y:S01]  /*04b0*/  FADD R23, R23, -1 ;  /* 0xbf80000017177421 */ /* 0x000fe20000000000 */
[----:B------:R-:W-:Y:S01]  /*04c0*/  FFMA.FTZ R20, R13, R20, -0.12148627638816833496 ;  /* 0xbdf8cdcc0d147423 */ /* 0x000fe20000010014 */
[----:B------:R-:W-:Y:S01]  /*04d0*/  FADD R21, R21, -1 ;  /* 0xbf80000015157421 */ /* 0x000fe20000000000 */
[----:B------:R-:W-:Y:S01]  /*04e0*/  ISETP.GE.U32.AND P1, PT, R4, 0x7f800000, PT ;  /* 0x7f8000000400780c */ /* 0x000fe20003f26070 */
[----:B------:R-:W-:Y:S01]  /*04f0*/  FADD R19, R22, -1 ;  /* 0xbf80000016137421 */ /* 0x000fe20000000000 */
[-C--:B------:R-:W-:Y:S01]  /*0500*/  FFMA.FTZ R18, R23, -R12.reuse, 0.14084610342979431152 ;  /* 0x3e1039f617127423 */ /* 0x080fe2000001080c */
[----:B------:R-:W-:Y:S01]  /*0510*/  FFMA.FTZ R22, R21, -R12, 0.14084610342979431152 ;  /* 0x3e1039f615167423 */ /* 0x000fe2000001080c */
[----:B------:R-:W-:Y:S01]  /*0520*/  FFMA.FTZ R20, R13, R20, 0.13980610668659210205 ;  /* 0x3e0f29550d147423 */ /* 0x000fe20000010014 */
[----:B------:R-:W-:Y:S01]  /*0530*/  FFMA.FTZ R12, R19, -R12, 0.14084610342979431152 ;  /* 0x3e1039f6130c7423 */ /* 0x000fe2000001080c */
[----:B------:R-:W-:Y:S01]  /*0540*/  FFMA.FTZ R18, R23, R18, -0.12148627638816833496 ;  /* 0xbdf8cdcc17127423 */ /* 0x000fe20000010012 */
[----:B------:R-:W-:Y:S01]  /*0550*/  FFMA.FTZ R22, R21, R22, -0.12148627638816833496 ;  /* 0xbdf8cdcc15167423 */ /* 0x000fe20000010016 */
[----:B------:R-:W-:Y:S01]  /*0560*/  FFMA.FTZ R20, R13, R20, -0.16684235632419586182 ;  /* 0xbe2ad8b90d147423 */ /* 0x000fe20000010014 */
[----:B------:R-:W-:Y:S01]  /*0570*/  FFMA.FTZ R12, R19, R12, -0.12148627638816833496 ;  /* 0xbdf8cdcc130c7423 */ /* 0x000fe2000001000c */
[----:B------:R-:W-:Y:S01]  /*0580*/  FFMA.FTZ R18, R23, R18, 0.13980610668659210205 ;  /* 0x3e0f295517127423 */ /* 0x000fe20000010012 */
[----:B------:R-:W-:Y:S01]  /*0590*/  FFMA.FTZ R22, R21, R22, 0.13980610668659210205 ;  /* 0x3e0f295515167423 */ /* 0x000fe20000010016 */
[----:B------:R-:W-:Y:S01]  /*05a0*/  FFMA.FTZ R20, R13, R20, 0.20012299716472625732 ;  /* 0x3e4ced0b0d147423 */ /* 0x000fe20000010014 */
[----:B------:R-:W-:Y:S01]  /*05b0*/  FFMA.FTZ R12, R19, R12, 0.13980610668659210205 ;  /* 0x3e0f2955130c7423 */ /* 0x000fe2000001000c */
[----:B------:R-:W-:Y:S01]  /*05c0*/  FFMA.FTZ R18, R23, R18, -0.16684235632419586182 ;  /* 0xbe2ad8b917127423 */ /* 0x000fe20000010012 */
[----:B------:R-:W-:Y:S01]  /*05d0*/  FFMA.FTZ R22, R21, R22, -0.16684235632419586182 ;  /* 0xbe2ad8b915167423 */ /* 0x000fe20000010016 */
[----:B------:R-:W-:Y:S01]  /*05e0*/  FFMA.FTZ R20, R13, R20, -0.24999669194221496582 ;  /* 0xbe7fff220d147423 */ /* 0x000fe20000010014 */
[----:B------:R-:W-:Y:S01]  /*05f0*/  FFMA.FTZ R24, R19, R12, -0.16684235632419586182 ;  /* 0xbe2ad8b913187423 */ /* 0x000fe2000001000c */
[----:B------:R-:W-:Y:S01]  /*0600*/  FFMA.FTZ R18, R23, R18, 0.20012299716472625732 ;  /* 0x3e4ced0b17127423 */ /* 0x000fe20000010012 */
[----:B------:R-:W-:Y:S01]  /*0610*/  FFMA.FTZ R22, R21, R22, 0.20012299716472625732 ;  /* 0x3e4ced0b15167423 */ /* 0x000fe20000010016 */
[----:B------:R-:W-:Y:S01]  /*0620*/  FFMA.FTZ R20, R13, R20, 0.33333182334899902344 ;  /* 0x3eaaaa780d147423 */ /* 0x000fe20000010014 */
[----:B------:R-:W-:Y:S01]  /*0630*/  FFMA.FTZ R24, R19, R24, 0.20012299716472625732 ;  /* 0x3e4ced0b13187423 */ /* 0x000fe20000010018 */
[----:B------:R-:W-:Y:S01]  /*0640*/  FFMA.FTZ R18, R23, R18, -0.24999669194221496582 ;  /* 0xbe7fff2217127423 */ /* 0x000fe20000010012 */
[----:B------:R-:W-:Y:S01]  /*0650*/  FFMA.FTZ R22, R21, R22, -0.24999669194221496582 ;  /* 0xbe7fff2215167423 */ /* 0x000fe20000010016 */
[----:B------:R-:W-:Y:S01]  /*0660*/  FFMA.FTZ R20, R13, R20, -0.5 ;  /* 0xbf0000000d147423 */ /* 0x000fe20000010014 */
[----:B------:R-:W-:Y:S01]  /*0670*/  FFMA.FTZ R24, R19, R24, -0.24999669194221496582 ;  /* 0xbe7fff2213187423 */ /* 0x000fe20000010018 */
[----:B------:R-:W-:Y:S01]  /*0680*/  FFMA.FTZ R18, R23, R18, 0.33333182334899902344 ;  /* 0x3eaaaa7817127423 */ /* 0x000fe20000010012 */
[----:B------:R-:W-:Y:S01]  /*0690*/  ISETP.GE.U32.AND P4, PT, R5, 0x7f800000, PT ;  /* 0x7f8000000500780c */ /* 0x000fe20003f86070 */
[----:B------:R-:W-:Y:S01]  /*06a0*/  FFMA.FTZ R22, R21, R22, 0.33333182334899902344 ;  /* 0x3eaaaa7815167423 */ /* 0x000fe20000010016 */
[----:B------:R-:W-:Y:S01]  /*06b0*/  ISETP.GE.U32.AND P3, PT, R6, 0x7f800000, PT ;  /* 0x7f8000000600780c */ /* 0x000fe20003f66070 */
[----:B------:R-:W-:Y:S01]  /*06c0*/  FFMA.FTZ R24, R19, R24, 0.33333182334899902344 ;  /* 0x3eaaaa7813187423 */ /* 0x000fe20000010018 */
[----:B------:R-:W-:Y:S01]  /*06d0*/  ISETP.GE.U32.AND P2, PT, R7, 0x7f800000, PT ;  /* 0x7f8000000700780c */ /* 0x000fe20003f46070 */
[----:B------:R-:W-:Y:S01]  /*06e0*/  FMUL R12, R13, R20 ;  /* 0x000000140d0c7220 */ /* 0x000fe20000400000 */
[----:B------:R-:W-:Y:S01]  /*06f0*/  FFMA.FTZ R18, R23, R18, -0.5 ;  /* 0xbf00000017127423 */ /* 0x000fe20000010012 */
[----:B------:R-:W-:Y:S01]  /*0700*/  FFMA.FTZ R22, R21, R22, -0.5 ;  /* 0xbf00000015167423 */ /* 0x000fe20000010016 */
[----:B------:R-:W-:Y:S01]  /*0710*/  FFMA.FTZ R24, R19, R24, -0.5 ;  /* 0xbf00000013187423 */ /* 0x000fe20000010018 */
[----:B------:R-:W-:Y:S01]  /*0720*/  FFMA.FTZ R12, R13, R12, R13 ;  /* 0x0000000c0d0c7223 */ /* 0x000fe2000001000d */
[----:B------:R-:W-:Y:S01]  /*0730*/  @P1 MOV R13, 0x7f800000 ;  /* 0x7f800000000d1802 */ /* 0x000fe20000000f00 */
[----:B------:R-:W-:Y:S01]  /*0740*/  FMUL R18, R23, R18 ;  /* 0x0000001217127220 */ /* 0x000fe20000400000 */
[----:B------:R-:W-:Y:S01]  /*0750*/  FMUL R22, R21, R22 ;  /* 0x0000001615167220 */ /* 0x000fe20000400000 */
[----:B------:R-:W-:Y:S01]  /*0760*/  FMUL R24, R19, R24 ;  /* 0x0000001813187220 */ /* 0x000fe20000400000 */
[----:B------:R-:W-:Y:S01]  /*0770*/  FFMA.FTZ R12, R15, 0.69314718246459960938, R12 ;  /* 0x3f3172180f0c7823 */ /* 0x000fe2000001000c */
[----:B------:R-:W-:Y:S01]  /*0780*/  FFMA.FTZ R23, R23, R18, R23 ;  /* 0x0000001217177223 */ /* 0x000fe20000010017 */
[C---:B------:R-:W-:Y:S01]  /*0790*/  FSETP.NEU.AND P0, PT, R4.reuse, RZ, PT ;  /* 0x000000ff0400720b */ /* 0x040fe20003f0d000 */
[----:B------:R-:W-:Y:S01]  /*07a0*/  @P1 FFMA.FTZ R12, R4, R13, +INF ;  /* 0x7f800000040c1423 */ /* 0x000fe2000001000d */
[----:B------:R-:W-:Y:S01]  /*07b0*/  FFMA.FTZ R21, R21, R22, R21 ;  /* 0x0000001615157223 */ /* 0x000fe20000010015 */
[----:B------:R-:W-:Y:S01]  /*07c0*/  FFMA.FTZ R24, R19, R24, R19 ;  /* 0x0000001813187223 */ /* 0x000fe20000010013 */
[----:B------:R-:W-:Y:S01]  /*07d0*/  @P4 MOV R18, 0x7f800000 ;  /* 0x7f80000000124802 */ /* 0x000fe20000000f00 */
[----:B------:R-:W-:Y:S01]  /*07e0*/  FFMA.FTZ R14, R14, 0.69314718246459960938, R23 ;  /* 0x3f3172180e0e7823 */ /* 0x000fe20000010017 */
[----:B------:R-:W-:Y:S01]  /*07f0*/  @P3 MOV R13, 0x7f800000 ;  /* 0x7f800000000d3802 */ /* 0x000fe20000000f00 */
[----:B------:R-:W-:Y:S01]  /*0800*/  FFMA.FTZ R16, R16, 0.69314718246459960938, R21 ;  /* 0x3f31721810107823 */ /* 0x000fe20000010015 */
[----:B------:R-:W-:Y:S01]  /*0810*/  @P2 MOV R4, 0x7f800000 ;  /* 0x7f80000000042802 */ /* 0x000fe20000000f00 */
[----:B------:R-:W-:Y:S01]  /*0820*/  FFMA.FTZ R17, R17, 0.69314718246459960938, R24 ;  /* 0x3f31721811117823 */ /* 0x000fe20000010018 */
[C---:B------:R-:W-:Y:S01]  /*0830*/  @P4 FFMA.FTZ R14, R5.reuse, R18, +INF ;  /* 0x7f800000050e4423 */ /* 0x040fe20000010012 */
[C---:B------:R-:W-:Y:S01]  /*0840*/  @P3 FFMA.FTZ R16, R6.reuse, R13, +INF ;  /* 0x7f80000006103423 */ /* 0x040fe2000001000d */
[----:B------:R-:W-:Y:S01]  /*0850*/  FSETP.NEU.AND P1, PT, R5, RZ, PT ;  /* 0x000000ff0500720b */ /* 0x000fe20003f2d000 */
[----:B------:R-:W-:Y:S01]  /*0860*/  @P2 FFMA.FTZ R17, R7, R4, +INF ;  /* 0x7f80000007112423 */ /* 0x000fe20000010004 */
[----:B------:R-:W-:-:S02]  /*0870*/  FSETP.NEU.AND P4, PT, R6, RZ, PT ;  /* 0x000000ff0600720b */ /* 0x000fc40003f8d000 */
[----:B------:R-:W-:Y:S02]  /*0880*/  FSETP.NEU.AND P2, PT, R7, RZ, PT ;  /* 0x000000ff0700720b */ /* 0x000fe40003f4d000 */
[----:B------:R-:W-:Y:S02]  /*0890*/  FSEL R7, R12, -INF , P0 ;  /* 0xff8000000c077808 */ /* 0x000fe40000000000 */
[----:B------:R-:W-:Y:S02]  /*08a0*/  FSEL R14, R14, -INF , P1 ;  /* 0xff8000000e0e7808 */ /* 0x000fe40000800000 */
[----:B------:R-:W-:Y:S01]  /*08b0*/  FSEL R5, R16, -INF , P4 ;  /* 0xff80000010057808 */ /* 0x000fe20002000000 */
[----:B------:R-:W-:Y:S01]  /*08c0*/  FADD R8, -R7, R8 ;  /* 0x0000000807087221 */ /* 0x000fe20000000100 */
[----:B------:R-:W-:Y:S01]  /*08d0*/  FSEL R4, R17, -INF , P2 ;  /* 0xff80000011047808 */ /* 0x000fe20001000000 */
[----:B------:R-:W-:Y:S02]  /*08e0*/  FADD R9, -R14, R9 ;  /* 0x000000090e097221 */ /* 0x000fe40000000100 */
[----:B------:R-:W-:-:S02]  /*08f0*/  FADD R10, -R5, R10 ;  /* 0x0000000a050a7221 */ /* 0x000fc40000000100 */
[----:B------:R-:W-:-:S05]  /*0900*/  FADD R11, R11, -R4 ;  /* 0x800000040b0b7221 */ /* 0x000fca0000000000 */
[----:B------:R-:W-:Y:S01]  /*0910*/  STG.E.128 desc[UR4][R2.64], R8 ;  /* 0x0000000802007986 */ /* 0x000fe2000c101d04 */
[----:B------:R-:W-:Y:S05]  /*0920*/  EXIT ;  /* 0x000000000000794d */ /* 0x000fea0003800000 */
.L_x_0:
[----:B------:R-:W-:-:S00]  /*0930*/  BRA `(.L_x_0) ;  /* 0xfffffffc00fc7947 */ /* 0x000fc0000383ffff */
[----:B------:R-:W-:-:S00]  /*0940*/  NOP ;  /* 0x0000000000007918 */ /* 0x000fc00000000000 */
        /* <DEDUP_REMOVED lines=11> */
.L_x_1:


//--------------------- .nv.global.init           --------------------------
	.section	.nv.global.init,"aw",@progbits
.nv.global.init:
	.type		_$_str,@object
	.size		_$_str,(.L_0 - _$_str)
_$_str:
        /*0000*/ 	.byte	0x5f, 0x5f, 0x43, 0x55, 0x44, 0x41, 0x5f, 0x46, 0x54, 0x5a, 0x00
.L_0:


//--------------------- .nv.constant0.triton_poi_fused__log_softmax_convolution_20 --------------------------
	.section	.nv.constant0.triton_poi_fused__log_softmax_convolution_20,"a",@progbits
	.sectionflags	@""
	.align	4
.nv.constant0.triton_poi_fused__log_softmax_convolution_20:
	.zero		564
